//
// Generated by NVIDIA NVVM Compiler
//
// Compiler Build ID: CL-36424714
// Cuda compilation tools, release 13.0, V13.0.88
// Based on NVVM 20.0.0
//

.version 9.0
.target sm_100
.address_size 64

	// .globl	_Z7kernel1PiS_i

.visible .entry _Z7kernel1PiS_i(
	.param .u64 .ptr .align 1 _Z7kernel1PiS_i_param_0,
	.param .u64 .ptr .align 1 _Z7kernel1PiS_i_param_1,
	.param .u32 _Z7kernel1PiS_i_param_2
)
{
	.reg .pred 	%p<11>;
	.reg .b32 	%r<52>;
	.reg .b32 	%f<33>;
	.reg .b64 	%rd<12>;

	ld.param.u64 	%rd5, [_Z7kernel1PiS_i_param_0];
	ld.param.u64 	%rd6, [_Z7kernel1PiS_i_param_1];
	ld.param.u32 	%r3, [_Z7kernel1PiS_i_param_2];
	shl.b32 	%r1, %r3, 3;
	setp.eq.s32 	%p1, %r1, 2147483640;
	@%p1 bra 	$L__BB0_18;
	mov.u32 	%r4, %tid.y;
	add.s32 	%r5, %r1, %r4;
	cvta.to.global.u64 	%rd7, %rd5;
	cvta.to.global.u64 	%rd8, %rd6;
	mov.u32 	%r6, %tid.x;
	add.s32 	%r7, %r1, %r6;
	shl.b32 	%r8, %r7, 8;
	add.s32 	%r9, %r8, %r5;
	mul.wide.s32 	%rd9, %r9, 4;
	add.s64 	%rd1, %rd7, %rd9;
	add.s64 	%rd2, %rd8, %rd9;
	ld.global.u32 	%r10, [%rd1];
	cvt.rn.f32.s32 	%f9, %r10;
	add.s32 	%r11, %r8, %r1;
	mul.wide.s32 	%rd10, %r11, 4;
	add.s64 	%rd3, %rd7, %rd10;
	ld.global.u32 	%r12, [%rd3];
	cvt.rn.f32.s32 	%f10, %r12;
	shl.b32 	%r13, %r3, 11;
	add.s32 	%r14, %r13, %r5;
	mul.wide.s32 	%rd11, %r14, 4;
	add.s64 	%rd4, %rd7, %rd11;
	ld.global.u32 	%r15, [%rd4];
	cvt.rn.f32.s32 	%f11, %r15;
	bar.sync 	0;
	add.f32 	%f1, %f10, %f11;
	setp.geu.f32 	%p2, %f1, %f9;
	@%p2 bra 	$L__BB0_3;
	cvt.rzi.s32.f32 	%r16, %f1;
	st.global.u32 	[%rd1], %r16;
	st.global.u32 	[%rd2], %r1;
$L__BB0_3:
	add.s32 	%r2, %r1, 1;
	add.s32 	%r17, %r1, 8;
	setp.ge.s32 	%p3, %r2, %r17;
	@%p3 bra 	$L__BB0_18;
	ld.global.u32 	%r18, [%rd1];
	cvt.rn.f32.s32 	%f12, %r18;
	ld.global.u32 	%r19, [%rd3+4];
	cvt.rn.f32.s32 	%f13, %r19;
	ld.global.u32 	%r20, [%rd4+1024];
	cvt.rn.f32.s32 	%f14, %r20;
	bar.sync 	0;
	add.f32 	%f2, %f13, %f14;
	setp.geu.f32 	%p4, %f2, %f12;
	@%p4 bra 	$L__BB0_6;
	cvt.rzi.s32.f32 	%r21, %f2;
	st.global.u32 	[%rd1], %r21;
	st.global.u32 	[%rd2], %r2;
$L__BB0_6:
	ld.global.u32 	%r22, [%rd1];
	cvt.rn.f32.s32 	%f15, %r22;
	ld.global.u32 	%r23, [%rd3+8];
	cvt.rn.f32.s32 	%f16, %r23;
	ld.global.u32 	%r24, [%rd4+2048];
	cvt.rn.f32.s32 	%f17, %r24;
	bar.sync 	0;
	add.f32 	%f3, %f16, %f17;
	setp.geu.f32 	%p5, %f3, %f15;
	@%p5 bra 	$L__BB0_8;
	add.s32 	%r25, %r1, 2;
	cvt.rzi.s32.f32 	%r26, %f3;
	st.global.u32 	[%rd1], %r26;
	st.global.u32 	[%rd2], %r25;
$L__BB0_8:
	ld.global.u32 	%r27, [%rd1];
	cvt.rn.f32.s32 	%f18, %r27;
	ld.global.u32 	%r28, [%rd3+12];
	cvt.rn.f32.s32 	%f19, %r28;
	ld.global.u32 	%r29, [%rd4+3072];
	cvt.rn.f32.s32 	%f20, %r29;
	bar.sync 	0;
	add.f32 	%f4, %f19, %f20;
	setp.geu.f32 	%p6, %f4, %f18;
	@%p6 bra 	$L__BB0_10;
	add.s32 	%r30, %r1, 3;
	cvt.rzi.s32.f32 	%r31, %f4;
	st.global.u32 	[%rd1], %r31;
	st.global.u32 	[%rd2], %r30;
$L__BB0_10:
	ld.global.u32 	%r32, [%rd1];
	cvt.rn.f32.s32 	%f21, %r32;
	ld.global.u32 	%r33, [%rd3+16];
	cvt.rn.f32.s32 	%f22, %r33;
	ld.global.u32 	%r34, [%rd4+4096];
	cvt.rn.f32.s32 	%f23, %r34;
	bar.sync 	0;
	add.f32 	%f5, %f22, %f23;
	setp.geu.f32 	%p7, %f5, %f21;
	@%p7 bra 	$L__BB0_12;
	add.s32 	%r35, %r1, 4;
	cvt.rzi.s32.f32 	%r36, %f5;
	st.global.u32 	[%rd1], %r36;
	st.global.u32 	[%rd2], %r35;
$L__BB0_12:
	ld.global.u32 	%r37, [%rd1];
	cvt.rn.f32.s32 	%f24, %r37;
	ld.global.u32 	%r38, [%rd3+20];
	cvt.rn.f32.s32 	%f25, %r38;
	ld.global.u32 	%r39, [%rd4+5120];
	cvt.rn.f32.s32 	%f26, %r39;
	bar.sync 	0;
	add.f32 	%f6, %f25, %f26;
	setp.geu.f32 	%p8, %f6, %f24;
	@%p8 bra 	$L__BB0_14;
	add.s32 	%r40, %r1, 5;
	cvt.rzi.s32.f32 	%r41, %f6;
	st.global.u32 	[%rd1], %r41;
	st.global.u32 	[%rd2], %r40;
$L__BB0_14:
	ld.global.u32 	%r42, [%rd1];
	cvt.rn.f32.s32 	%f27, %r42;
	ld.global.u32 	%r43, [%rd3+24];
	cvt.rn.f32.s32 	%f28, %r43;
	ld.global.u32 	%r44, [%rd4+6144];
	cvt.rn.f32.s32 	%f29, %r44;
	bar.sync 	0;
	add.f32 	%f7, %f28, %f29;
	setp.geu.f32 	%p9, %f7, %f27;
	@%p9 bra 	$L__BB0_16;
	add.s32 	%r45, %r1, 6;
	cvt.rzi.s32.f32 	%r46, %f7;
	st.global.u32 	[%rd1], %r46;
	st.global.u32 	[%rd2], %r45;
$L__BB0_16:
	ld.global.u32 	%r47, [%rd1];
	cvt.rn.f32.s32 	%f30, %r47;
	ld.global.u32 	%r48, [%rd3+28];
	cvt.rn.f32.s32 	%f31, %r48;
	ld.global.u32 	%r49, [%rd4+7168];
	cvt.rn.f32.s32 	%f32, %r49;
	bar.sync 	0;
	add.f32 	%f8, %f31, %f32;
	setp.geu.f32 	%p10, %f8, %f30;
	@%p10 bra 	$L__BB0_18;
	add.s32 	%r50, %r1, 7;
	cvt.rzi.s32.f32 	%r51, %f8;
	st.global.u32 	[%rd1], %r51;
	st.global.u32 	[%rd2], %r50;
$L__BB0_18:
	ret;

}
	// .globl	_Z7kernel2PiS_i
.visible .entry _Z7kernel2PiS_i(
	.param .u64 .ptr .align 1 _Z7kernel2PiS_i_param_0,
	.param .u64 .ptr .align 1 _Z7kernel2PiS_i_param_1,
	.param .u32 _Z7kernel2PiS_i_param_2
)
{
	.reg .pred 	%p<14>;
	.reg .b32 	%r<75>;
	.reg .b32 	%f<33>;
	.reg .b64 	%rd<12>;

	ld.param.u64 	%rd5, [_Z7kernel2PiS_i_param_0];
	ld.param.u64 	%rd6, [_Z7kernel2PiS_i_param_1];
	ld.param.u32 	%r13, [_Z7kernel2PiS_i_param_2];
	mov.u32 	%r14, %ctaid.y;
	setp.ne.s32 	%p1, %r14, 0;
	@%p1 bra 	$L__BB1_4;
	mov.u32 	%r22, %ntid.y;
	mov.u32 	%r23, %tid.y;
	mad.lo.s32 	%r74, %r13, %r22, %r23;
	mov.u32 	%r2, %ctaid.x;
	setp.lt.u32 	%p3, %r2, %r13;
	@%p3 bra 	$L__BB1_3;
	mov.u32 	%r24, %ntid.x;
	mad.lo.s32 	%r25, %r24, %r2, %r24;
	mov.u32 	%r26, %tid.x;
	add.s32 	%r73, %r25, %r26;
	bra.uni 	$L__BB1_7;
$L__BB1_3:
	mov.u32 	%r27, %ntid.x;
	mov.u32 	%r28, %tid.x;
	mad.lo.s32 	%r73, %r2, %r27, %r28;
	bra.uni 	$L__BB1_7;
$L__BB1_4:
	mov.u32 	%r15, %ntid.y;
	mov.u32 	%r16, %tid.y;
	mad.lo.s32 	%r73, %r13, %r15, %r16;
	mov.u32 	%r6, %ctaid.x;
	setp.lt.u32 	%p2, %r6, %r13;
	@%p2 bra 	$L__BB1_6;
	mov.u32 	%r17, %ntid.x;
	mad.lo.s32 	%r18, %r17, %r6, %r17;
	mov.u32 	%r19, %tid.x;
	add.s32 	%r74, %r18, %r19;
	bra.uni 	$L__BB1_7;
$L__BB1_6:
	mov.u32 	%r20, %ntid.x;
	mov.u32 	%r21, %tid.x;
	mad.lo.s32 	%r74, %r6, %r20, %r21;
$L__BB1_7:
	shl.b32 	%r11, %r13, 3;
	setp.eq.s32 	%p4, %r11, 2147483640;
	@%p4 bra 	$L__BB1_25;
	cvta.to.global.u64 	%rd7, %rd5;
	shl.b32 	%r29, %r73, 8;
	add.s32 	%r30, %r29, %r74;
	mul.wide.s32 	%rd8, %r30, 4;
	add.s64 	%rd1, %rd7, %rd8;
	cvta.to.global.u64 	%rd9, %rd6;
	add.s64 	%rd2, %rd9, %rd8;
	ld.global.u32 	%r31, [%rd1];
	cvt.rn.f32.s32 	%f9, %r31;
	add.s32 	%r32, %r29, %r11;
	mul.wide.s32 	%rd10, %r32, 4;
	add.s64 	%rd3, %rd7, %rd10;
	ld.global.u32 	%r33, [%rd3];
	cvt.rn.f32.s32 	%f10, %r33;
	shl.b32 	%r34, %r13, 11;
	add.s32 	%r35, %r34, %r74;
	mul.wide.s32 	%rd11, %r35, 4;
	add.s64 	%rd4, %rd7, %rd11;
	ld.global.u32 	%r36, [%rd4];
	cvt.rn.f32.s32 	%f11, %r36;
	bar.sync 	0;
	add.f32 	%f1, %f10, %f11;
	setp.geu.f32 	%p5, %f1, %f9;
	@%p5 bra 	$L__BB1_10;
	cvt.rzi.s32.f32 	%r37, %f1;
	st.global.u32 	[%rd1], %r37;
	st.global.u32 	[%rd2], %r11;
$L__BB1_10:
	add.s32 	%r12, %r11, 1;
	add.s32 	%r38, %r11, 8;
	setp.ge.s32 	%p6, %r12, %r38;
	@%p6 bra 	$L__BB1_25;
	ld.global.u32 	%r39, [%rd1];
	cvt.rn.f32.s32 	%f12, %r39;
	ld.global.u32 	%r40, [%rd3+4];
	cvt.rn.f32.s32 	%f13, %r40;
	ld.global.u32 	%r41, [%rd4+1024];
	cvt.rn.f32.s32 	%f14, %r41;
	bar.sync 	0;
	add.f32 	%f2, %f13, %f14;
	setp.geu.f32 	%p7, %f2, %f12;
	@%p7 bra 	$L__BB1_13;
	cvt.rzi.s32.f32 	%r42, %f2;
	st.global.u32 	[%rd1], %r42;
	st.global.u32 	[%rd2], %r12;
$L__BB1_13:
	ld.global.u32 	%r43, [%rd1];
	cvt.rn.f32.s32 	%f15, %r43;
	ld.global.u32 	%r44, [%rd3+8];
	cvt.rn.f32.s32 	%f16, %r44;
	ld.global.u32 	%r45, [%rd4+2048];
	cvt.rn.f32.s32 	%f17, %r45;
	bar.sync 	0;
	add.f32 	%f3, %f16, %f17;
	setp.geu.f32 	%p8, %f3, %f15;
	@%p8 bra 	$L__BB1_15;
	add.s32 	%r46, %r11, 2;
	cvt.rzi.s32.f32 	%r47, %f3;
	st.global.u32 	[%rd1], %r47;
	st.global.u32 	[%rd2], %r46;
$L__BB1_15:
	ld.global.u32 	%r48, [%rd1];
	cvt.rn.f32.s32 	%f18, %r48;
	ld.global.u32 	%r49, [%rd3+12];
	cvt.rn.f32.s32 	%f19, %r49;
	ld.global.u32 	%r50, [%rd4+3072];
	cvt.rn.f32.s32 	%f20, %r50;
	bar.sync 	0;
	add.f32 	%f4, %f19, %f20;
	setp.geu.f32 	%p9, %f4, %f18;
	@%p9 bra 	$L__BB1_17;
	add.s32 	%r51, %r11, 3;
	cvt.rzi.s32.f32 	%r52, %f4;
	st.global.u32 	[%rd1], %r52;
	st.global.u32 	[%rd2], %r51;
$L__BB1_17:
	ld.global.u32 	%r53, [%rd1];
	cvt.rn.f32.s32 	%f21, %r53;
	ld.global.u32 	%r54, [%rd3+16];
	cvt.rn.f32.s32 	%f22, %r54;
	ld.global.u32 	%r55, [%rd4+4096];
	cvt.rn.f32.s32 	%f23, %r55;
	bar.sync 	0;
	add.f32 	%f5, %f22, %f23;
	setp.geu.f32 	%p10, %f5, %f21;
	@%p10 bra 	$L__BB1_19;
	add.s32 	%r56, %r11, 4;
	cvt.rzi.s32.f32 	%r57, %f5;
	st.global.u32 	[%rd1], %r57;
	st.global.u32 	[%rd2], %r56;
$L__BB1_19:
	ld.global.u32 	%r58, [%rd1];
	cvt.rn.f32.s32 	%f24, %r58;
	ld.global.u32 	%r59, [%rd3+20];
	cvt.rn.f32.s32 	%f25, %r59;
	ld.global.u32 	%r60, [%rd4+5120];
	cvt.rn.f32.s32 	%f26, %r60;
	bar.sync 	0;
	add.f32 	%f6, %f25, %f26;
	setp.geu.f32 	%p11, %f6, %f24;
	@%p11 bra 	$L__BB1_21;
	add.s32 	%r61, %r11, 5;
	cvt.rzi.s32.f32 	%r62, %f6;
	st.global.u32 	[%rd1], %r62;
	st.global.u32 	[%rd2], %r61;
$L__BB1_21:
	ld.global.u32 	%r63, [%rd1];
	cvt.rn.f32.s32 	%f27, %r63;
	ld.global.u32 	%r64, [%rd3+24];
	cvt.rn.f32.s32 	%f28, %r64;
	ld.global.u32 	%r65, [%rd4+6144];
	cvt.rn.f32.s32 	%f29, %r65;
	bar.sync 	0;
	add.f32 	%f7, %f28, %f29;
	setp.geu.f32 	%p12, %f7, %f27;
	@%p12 bra 	$L__BB1_23;
	add.s32 	%r66, %r11, 6;
	cvt.rzi.s32.f32 	%r67, %f7;
	st.global.u32 	[%rd1], %r67;
	st.global.u32 	[%rd2], %r66;
$L__BB1_23:
	ld.global.u32 	%r68, [%rd1];
	cvt.rn.f32.s32 	%f30, %r68;
	ld.global.u32 	%r69, [%rd3+28];
	cvt.rn.f32.s32 	%f31, %r69;
	ld.global.u32 	%r70, [%rd4+7168];
	cvt.rn.f32.s32 	%f32, %r70;
	bar.sync 	0;
	add.f32 	%f8, %f31, %f32;
	setp.geu.f32 	%p13, %f8, %f30;
	@%p13 bra 	$L__BB1_25;
	add.s32 	%r71, %r11, 7;
	cvt.rzi.s32.f32 	%r72, %f8;
	st.global.u32 	[%rd1], %r72;
	st.global.u32 	[%rd2], %r71;
$L__BB1_25:
	ret;

}
	// .globl	_Z7kernel3PiS_i
.visible .entry _Z7kernel3PiS_i(
	.param .u64 .ptr .align 1 _Z7kernel3PiS_i_param_0,
	.param .u64 .ptr .align 1 _Z7kernel3PiS_i_param_1,
	.param .u32 _Z7kernel3PiS_i_param_2
)
{
	.reg .pred 	%p<13>;
	.reg .b32 	%r<60>;
	.reg .b32 	%f<33>;
	.reg .b64 	%rd<12>;

	ld.param.u64 	%rd5, [_Z7kernel3PiS_i_param_0];
	ld.param.u64 	%rd6, [_Z7kernel3PiS_i_param_1];
	ld.param.u32 	%r3, [_Z7kernel3PiS_i_param_2];
	shl.b32 	%r1, %r3, 3;
	setp.eq.s32 	%p1, %r1, 2147483640;
	@%p1 bra 	$L__BB2_18;
	mov.u32 	%r4, %ctaid.x;
	mov.u32 	%r5, %ctaid.y;
	mov.u32 	%r6, %tid.y;
	mov.u32 	%r7, %ntid.y;
	setp.ge.u32 	%p2, %r5, %r3;
	selp.u32 	%r8, 1, 0, %p2;
	add.s32 	%r9, %r5, %r8;
	mad.lo.s32 	%r10, %r9, %r7, %r6;
	cvta.to.global.u64 	%rd7, %rd5;
	cvta.to.global.u64 	%rd8, %rd6;
	mov.u32 	%r11, %tid.x;
	mov.u32 	%r12, %ntid.x;
	setp.ge.u32 	%p3, %r4, %r3;
	selp.u32 	%r13, 1, 0, %p3;
	add.s32 	%r14, %r4, %r13;
	mad.lo.s32 	%r15, %r14, %r12, %r11;
	shl.b32 	%r16, %r15, 8;
	add.s32 	%r17, %r16, %r10;
	mul.wide.s32 	%rd9, %r17, 4;
	add.s64 	%rd1, %rd7, %rd9;
	add.s64 	%rd2, %rd8, %rd9;
	ld.global.u32 	%r18, [%rd1];
	cvt.rn.f32.s32 	%f9, %r18;
	add.s32 	%r19, %r16, %r1;
	mul.wide.s32 	%rd10, %r19, 4;
	add.s64 	%rd3, %rd7, %rd10;
	ld.global.u32 	%r20, [%rd3];
	cvt.rn.f32.s32 	%f10, %r20;
	shl.b32 	%r21, %r3, 11;
	add.s32 	%r22, %r21, %r10;
	mul.wide.s32 	%rd11, %r22, 4;
	add.s64 	%rd4, %rd7, %rd11;
	ld.global.u32 	%r23, [%rd4];
	cvt.rn.f32.s32 	%f11, %r23;
	bar.sync 	0;
	add.f32 	%f1, %f10, %f11;
	setp.geu.f32 	%p4, %f1, %f9;
	@%p4 bra 	$L__BB2_3;
	cvt.rzi.s32.f32 	%r24, %f1;
	st.global.u32 	[%rd1], %r24;
	st.global.u32 	[%rd2], %r1;
$L__BB2_3:
	add.s32 	%r2, %r1, 1;
	add.s32 	%r25, %r1, 8;
	setp.ge.s32 	%p5, %r2, %r25;
	@%p5 bra 	$L__BB2_18;
	ld.global.u32 	%r26, [%rd1];
	cvt.rn.f32.s32 	%f12, %r26;
	ld.global.u32 	%r27, [%rd3+4];
	cvt.rn.f32.s32 	%f13, %r27;
	ld.global.u32 	%r28, [%rd4+1024];
	cvt.rn.f32.s32 	%f14, %r28;
	bar.sync 	0;
	add.f32 	%f2, %f13, %f14;
	setp.geu.f32 	%p6, %f2, %f12;
	@%p6 bra 	$L__BB2_6;
	cvt.rzi.s32.f32 	%r29, %f2;
	st.global.u32 	[%rd1], %r29;
	st.global.u32 	[%rd2], %r2;
$L__BB2_6:
	ld.global.u32 	%r30, [%rd1];
	cvt.rn.f32.s32 	%f15, %r30;
	ld.global.u32 	%r31, [%rd3+8];
	cvt.rn.f32.s32 	%f16, %r31;
	ld.global.u32 	%r32, [%rd4+2048];
	cvt.rn.f32.s32 	%f17, %r32;
	bar.sync 	0;
	add.f32 	%f3, %f16, %f17;
	setp.geu.f32 	%p7, %f3, %f15;
	@%p7 bra 	$L__BB2_8;
	add.s32 	%r33, %r1, 2;
	cvt.rzi.s32.f32 	%r34, %f3;
	st.global.u32 	[%rd1], %r34;
	st.global.u32 	[%rd2], %r33;
$L__BB2_8:
	ld.global.u32 	%r35, [%rd1];
	cvt.rn.f32.s32 	%f18, %r35;
	ld.global.u32 	%r36, [%rd3+12];
	cvt.rn.f32.s32 	%f19, %r36;
	ld.global.u32 	%r37, [%rd4+3072];
	cvt.rn.f32.s32 	%f20, %r37;
	bar.sync 	0;
	add.f32 	%f4, %f19, %f20;
	setp.geu.f32 	%p8, %f4, %f18;
	@%p8 bra 	$L__BB2_10;
	add.s32 	%r38, %r1, 3;
	cvt.rzi.s32.f32 	%r39, %f4;
	st.global.u32 	[%rd1], %r39;
	st.global.u32 	[%rd2], %r38;
$L__BB2_10:
	ld.global.u32 	%r40, [%rd1];
	cvt.rn.f32.s32 	%f21, %r40;
	ld.global.u32 	%r41, [%rd3+16];
	cvt.rn.f32.s32 	%f22, %r41;
	ld.global.u32 	%r42, [%rd4+4096];
	cvt.rn.f32.s32 	%f23, %r42;
	bar.sync 	0;
	add.f32 	%f5, %f22, %f23;
	setp.geu.f32 	%p9, %f5, %f21;
	@%p9 bra 	$L__BB2_12;
	add.s32 	%r43, %r1, 4;
	cvt.rzi.s32.f32 	%r44, %f5;
	st.global.u32 	[%rd1], %r44;
	st.global.u32 	[%rd2], %r43;
$L__BB2_12:
	ld.global.u32 	%r45, [%rd1];
	cvt.rn.f32.s32 	%f24, %r45;
	ld.global.u32 	%r46, [%rd3+20];
	cvt.rn.f32.s32 	%f25, %r46;
	ld.global.u32 	%r47, [%rd4+5120];
	cvt.rn.f32.s32 	%f26, %r47;
	bar.sync 	0;
	add.f32 	%f6, %f25, %f26;
	setp.geu.f32 	%p10, %f6, %f24;
	@%p10 bra 	$L__BB2_14;
	add.s32 	%r48, %r1, 5;
	cvt.rzi.s32.f32 	%r49, %f6;
	st.global.u32 	[%rd1], %r49;
	st.global.u32 	[%rd2], %r48;
$L__BB2_14:
	ld.global.u32 	%r50, [%rd1];
	cvt.rn.f32.s32 	%f27, %r50;
	ld.global.u32 	%r51, [%rd3+24];
	cvt.rn.f32.s32 	%f28, %r51;
	ld.global.u32 	%r52, [%rd4+6144];
	cvt.rn.f32.s32 	%f29, %r52;
	bar.sync 	0;
	add.f32 	%f7, %f28, %f29;
	setp.geu.f32 	%p11, %f7, %f27;
	@%p11 bra 	$L__BB2_16;
	add.s32 	%r53, %r1, 6;
	cvt.rzi.s32.f32 	%r54, %f7;
	st.global.u32 	[%rd1], %r54;
	st.global.u32 	[%rd2], %r53;
$L__BB2_16:
	ld.global.u32 	%r55, [%rd1];
	cvt.rn.f32.s32 	%f30, %r55;
	ld.global.u32 	%r56, [%rd3+28];
	cvt.rn.f32.s32 	%f31, %r56;
	ld.global.u32 	%r57, [%rd4+7168];
	cvt.rn.f32.s32 	%f32, %r57;
	bar.sync 	0;
	add.f32 	%f8, %f31, %f32;
	setp.geu.f32 	%p12, %f8, %f30;
	@%p12 bra 	$L__BB2_18;
	add.s32 	%r58, %r1, 7;
	cvt.rzi.s32.f32 	%r59, %f8;
	st.global.u32 	[%rd1], %r59;
	st.global.u32 	[%rd2], %r58;
$L__BB2_18:
	ret;

}


// ===== COMPILED SASS (sm_100) =====

	.target	sm_100

	.elftype	@"ET_EXEC"


//--------------------- .note.nv.tkinfo           --------------------------
	.section	.note.nv.tkinfo,"",@"SHT_NOTE"
	.sectionflags	@"SHF_NOTE_NV_TKINFO"
	.tkinfo
        /*0018*/ 	.word	0x00000002
        /*0030*/ 	.string	""
        /*0030*/ 	.string	"ptxas"
        /*0030*/ 	.string	"Cuda compilation tools, release 13.0, V13.0.88"
        /*0030*/ 	.string	"Build cuda_13.0.r13.0/compiler.36424714_0"
        /*0030*/ 	.string	"-arch sm_100 -m 64 "



//--------------------- .note.nv.cuinfo           --------------------------
	.section	.note.nv.cuinfo,"",@"SHT_NOTE"
	.sectionflags	@"SHF_NOTE_NV_CUINFO"
        /*0018*/ 	.short	0x0002
        /*001a*/ 	.short	0x0064
        /*001c*/ 	.short	0x0082
	.zero		2


//--------------------- .nv.info                  --------------------------
	.section	.nv.info,"",@"SHT_CUDA_INFO"
	.align	4


	//----- nvinfo : EIATTR_REGCOUNT
	.align		4
        /*0000*/ 	.byte	0x04, 0x2f
        /*0002*/ 	.short	(.L_1 - .L_0)
	.align		4
.L_0:
        /*0004*/ 	.word	index@(_Z7kernel1PiS_i)
        /*0008*/ 	.word	0x00000012


	//----- nvinfo : EIATTR_FRAME_SIZE
	.align		4
.L_1:
        /*000c*/ 	.byte	0x04, 0x11
        /*000e*/ 	.short	(.L_3 - .L_2)
	.align		4
.L_2:
        /*0010*/ 	.word	index@(_Z7kernel1PiS_i)
        /*0014*/ 	.word	0x00000000


	//----- nvinfo : EIATTR_REGCOUNT
	.align		4
.L_3:
        /*0018*/ 	.byte	0x04, 0x2f
        /*001a*/ 	.short	(.L_5 - .L_4)
	.align		4
.L_4:
        /*001c*/ 	.word	index@(_Z7kernel2PiS_i)
        /*0020*/ 	.word	0x00000014


	//----- nvinfo : EIATTR_FRAME_SIZE
	.align		4
.L_5:
        /*0024*/ 	.byte	0x04, 0x11
        /*0026*/ 	.short	(.L_7 - .L_6)
	.align		4
.L_6:
        /*0028*/ 	.word	index@(_Z7kernel2PiS_i)
        /*002c*/ 	.word	0x00000000


	//----- nvinfo : EIATTR_REGCOUNT
	.align		4
.L_7:
        /*0030*/ 	.byte	0x04, 0x2f
        /*0032*/ 	.short	(.L_9 - .L_8)
	.align		4
.L_8:
        /*0034*/ 	.word	index@(_Z7kernel3PiS_i)
        /*0038*/ 	.word	0x00000014


	//----- nvinfo : EIATTR_FRAME_SIZE
	.align		4
.L_9:
        /*003c*/ 	.byte	0x04, 0x11
        /*003e*/ 	.short	(.L_11 - .L_10)
	.align		4
.L_10:
        /*0040*/ 	.word	index@(_Z7kernel3PiS_i)
        /*0044*/ 	.word	0x00000000


	//----- nvinfo : EIATTR_MIN_STACK_SIZE
	.align		4
.L_11:
        /*0048*/ 	.byte	0x04, 0x12
        /*004a*/ 	.short	(.L_13 - .L_12)
	.align		4
.L_12:
        /*004c*/ 	.word	index@(_Z7kernel3PiS_i)
        /*0050*/ 	.word	0x00000000


	//----- nvinfo : EIATTR_MIN_STACK_SIZE
	.align		4
.L_13:
        /*0054*/ 	.byte	0x04, 0x12
        /*0056*/ 	.short	(.L_15 - .L_14)
	.align		4
.L_14:
        /*0058*/ 	.word	index@(_Z7kernel2PiS_i)
        /*005c*/ 	.word	0x00000000


	//----- nvinfo : EIATTR_MIN_STACK_SIZE
	.align		4
.L_15:
        /*0060*/ 	.byte	0x04, 0x12
        /*0062*/ 	.short	(.L_17 - .L_16)
	.align		4
.L_16:
        /*0064*/ 	.word	index@(_Z7kernel1PiS_i)
        /*0068*/ 	.word	0x00000000
.L_17:


//--------------------- .nv.compat                --------------------------
	.section	.nv.compat,"",@"SHT_CUDA_COMPAT_INFO"
	.align	4
        /*0000*/ 	.byte	0x02, 0x09, 0x00, 0x00, 0x02, 0x02, 0x01, 0x00, 0x02, 0x05, 0x05, 0x00, 0x03, 0x07, 0x01, 0x01
        /*0010*/ 	.byte	0x02, 0x03, 0x00, 0x00, 0x02, 0x06, 0x01, 0x00, 0x04, 0x0b, 0x08, 0x00, 0x09, 0x00, 0x00, 0x00
        /*0020*/ 	.byte	0x00, 0x00, 0x00, 0x00


//--------------------- .nv.info._Z7kernel3PiS_i  --------------------------
	.section	.nv.info._Z7kernel3PiS_i,"",@"SHT_CUDA_INFO"
	.sectionflags	@""
	.align	4


	//----- nvinfo : EIATTR_CUDA_API_VERSION
	.align		4
        /*0000*/ 	.byte	0x04, 0x37
        /*0002*/ 	.short	(.L_19 - .L_18)
.L_18:
        /*0004*/ 	.word	0x00000082


	//----- nvinfo : EIATTR_KPARAM_INFO
	.align		4
.L_19:
        /*0008*/ 	.byte	0x04, 0x17
        /*000a*/ 	.short	(.L_21 - .L_20)
.L_20:
        /*000c*/ 	.word	0x00000000
        /*0010*/ 	.short	0x0002
        /*0012*/ 	.short	0x0010
        /*0014*/ 	.byte	0x00, 0xf0, 0x11, 0x00


	//----- nvinfo : EIATTR_KPARAM_INFO
	.align		4
.L_21:
        /*0018*/ 	.byte	0x04, 0x17
        /*001a*/ 	.short	(.L_23 - .L_22)
.L_22:
        /*001c*/ 	.word	0x00000000
        /*0020*/ 	.short	0x0001
        /*0022*/ 	.short	0x0008
        /*0024*/ 	.byte	0x00, 0xf5, 0x21, 0x00


	//----- nvinfo : EIATTR_KPARAM_INFO
	.align		4
.L_23:
        /*0028*/ 	.byte	0x04, 0x17
        /*002a*/ 	.short	(.L_25 - .L_24)
.L_24:
        /*002c*/ 	.word	0x00000000
        /*0030*/ 	.short	0x0000
        /*0032*/ 	.short	0x0000
        /*0034*/ 	.byte	0x00, 0xf5, 0x21, 0x00


	//----- nvinfo : EIATTR_SPARSE_MMA_MASK
	.align		4
.L_25:
        /*0038*/ 	.byte	0x03, 0x50
        /*003a*/ 	.short	0x0000


	//----- nvinfo : EIATTR_MAXREG_COUNT
	.align		4
        /*003c*/ 	.byte	0x03, 0x1b
        /*003e*/ 	.short	0x00ff


	//----- nvinfo : EIATTR_NUM_BARRIERS
	.align		4
        /*0040*/ 	.byte	0x02, 0x4c
        /*0042*/ 	.byte	0x01
	.zero		1


	//----- nvinfo : EIATTR_MERCURY_ISA_VERSION
	.align		4
        /*0044*/ 	.byte	0x03, 0x5f
        /*0046*/ 	.short	0x0101


	//----- nvinfo : EIATTR_VRC_CTA_INIT_COUNT
	.align		4
        /*0048*/ 	.byte	0x02, 0x4a
	.zero		1
	.zero		1


	//----- nvinfo : EIATTR_EXIT_INSTR_OFFSETS
	.align		4
        /*004c*/ 	.byte	0x04, 0x1c
        /*004e*/ 	.short	(.L_27 - .L_26)


	//   ....[0]....
.L_26:
        /*0050*/ 	.word	0x00000040


	//   ....[1]....
        /*0054*/ 	.word	0x000002e0


	//   ....[2]....
        /*0058*/ 	.word	0x00000850


	//   ....[3]....
        /*005c*/ 	.word	0x000008a0


	//----- nvinfo : EIATTR_CBANK_PARAM_SIZE
	.align		4
.L_27:
        /*0060*/ 	.byte	0x03, 0x19
        /*0062*/ 	.short	0x0014


	//----- nvinfo : EIATTR_PARAM_CBANK
	.align		4
        /*0064*/ 	.byte	0x04, 0x0a
        /*0066*/ 	.short	(.L_29 - .L_28)
	.align		4
.L_28:
        /*0068*/ 	.word	index@(.nv.constant0._Z7kernel3PiS_i)
        /*006c*/ 	.short	0x0380
        /*006e*/ 	.short	0x0014


	//----- nvinfo : EIATTR_SW_WAR
	.align		4
.L_29:
        /*0070*/ 	.byte	0x04, 0x36
        /*0072*/ 	.short	(.L_31 - .L_30)
.L_30:
        /*0074*/ 	.word	0x00000008
.L_31:


//--------------------- .nv.info._Z7kernel2PiS_i  --------------------------
	.section	.nv.info._Z7kernel2PiS_i,"",@"SHT_CUDA_INFO"
	.sectionflags	@""
	.align	4


	//----- nvinfo : EIATTR_CUDA_API_VERSION
	.align		4
        /*0000*/ 	.byte	0x04, 0x37
        /*0002*/ 	.short	(.L_33 - .L_32)
.L_32:
        /*0004*/ 	.word	0x00000082


	//----- nvinfo : EIATTR_KPARAM_INFO
	.align		4
.L_33:
        /*0008*/ 	.byte	0x04, 0x17
        /*000a*/ 	.short	(.L_35 - .L_34)
.L_34:
        /*000c*/ 	.word	0x00000000
        /*0010*/ 	.short	0x0002
        /*0012*/ 	.short	0x0010
        /*0014*/ 	.byte	0x00, 0xf0, 0x11, 0x00


	//----- nvinfo : EIATTR_KPARAM_INFO
	.align		4
.L_35:
        /*0018*/ 	.byte	0x04, 0x17
        /*001a*/ 	.short	(.L_37 - .L_36)
.L_36:
        /*001c*/ 	.word	0x00000000
        /*0020*/ 	.short	0x0001
        /*0022*/ 	.short	0x0008
        /*0024*/ 	.byte	0x00, 0xf5, 0x21, 0x00


	//----- nvinfo : EIATTR_KPARAM_INFO
	.align		4
.L_37:
        /*0028*/ 	.byte	0x04, 0x17
        /*002a*/ 	.short	(.L_39 - .L_38)
.L_38:
        /*002c*/ 	.word	0x00000000
        /*0030*/ 	.short	0x0000
        /*0032*/ 	.short	0x0000
        /*0034*/ 	.byte	0x00, 0xf5, 0x21, 0x00


	//----- nvinfo : EIATTR_SPARSE_MMA_MASK
	.align		4
.L_39:
        /*0038*/ 	.byte	0x03, 0x50
        /*003a*/ 	.short	0x0000


	//----- nvinfo : EIATTR_MAXREG_COUNT
	.align		4
        /*003c*/ 	.byte	0x03, 0x1b
        /*003e*/ 	.short	0x00ff


	//----- nvinfo : EIATTR_NUM_BARRIERS
	.align		4
        /*0040*/ 	.byte	0x02, 0x4c
        /*0042*/ 	.byte	0x01
	.zero		1


	//----- nvinfo : EIATTR_MERCURY_ISA_VERSION
	.align		4
        /*0044*/ 	.byte	0x03, 0x5f
        /*0046*/ 	.short	0x0101


	//----- nvinfo : EIATTR_VRC_CTA_INIT_COUNT
	.align		4
        /*0048*/ 	.byte	0x02, 0x4a
	.zero		1
	.zero		1


	//----- nvinfo : EIATTR_EXIT_INSTR_OFFSETS
	.align		4
        /*004c*/ 	.byte	0x04, 0x1c
        /*004e*/ 	.short	(.L_41 - .L_40)


	//   ....[0]....
.L_40:
        /*0050*/ 	.word	0x00000200


	//   ....[1]....
        /*0054*/ 	.word	0x000003a0


	//   ....[2]....
        /*0058*/ 	.word	0x00000910


	//   ....[3]....
        /*005c*/ 	.word	0x00000960


	//----- nvinfo : EIATTR_CBANK_PARAM_SIZE
	.align		4
.L_41:
        /*0060*/ 	.byte	0x03, 0x19
        /*0062*/ 	.short	0x0014


	//----- nvinfo : EIATTR_PARAM_CBANK
	.align		4
        /*0064*/ 	.byte	0x04, 0x0a
        /*0066*/ 	.short	(.L_43 - .L_42)
	.align		4
.L_42:
        /*0068*/ 	.word	index@(.nv.constant0._Z7kernel2PiS_i)
        /*006c*/ 	.short	0x0380
        /*006e*/ 	.short	0x0014


	//----- nvinfo : EIATTR_SW_WAR
	.align		4
.L_43:
        /*0070*/ 	.byte	0x04, 0x36
        /*0072*/ 	.short	(.L_45 - .L_44)
.L_44:
        /*0074*/ 	.word	0x00000008
.L_45:


//--------------------- .nv.info._Z7kernel1PiS_i  --------------------------
	.section	.nv.info._Z7kernel1PiS_i,"",@"SHT_CUDA_INFO"
	.sectionflags	@""
	.align	4


	//----- nvinfo : EIATTR_CUDA_API_VERSION
	.align		4
        /*0000*/ 	.byte	0x04, 0x37
        /*0002*/ 	.short	(.L_47 - .L_46)
.L_46:
        /*0004*/ 	.word	0x00000082


	//----- nvinfo : EIATTR_KPARAM_INFO
	.align		4
.L_47:
        /*0008*/ 	.byte	0x04, 0x17
        /*000a*/ 	.short	(.L_49 - .L_48)
.L_48:
        /*000c*/ 	.word	0x00000000
        /*0010*/ 	.short	0x0002
        /*0012*/ 	.short	0x0010
        /*0014*/ 	.byte	0x00, 0xf0, 0x11, 0x00


	//----- nvinfo : EIATTR_KPARAM_INFO
	.align		4
.L_49:
        /*0018*/ 	.byte	0x04, 0x17
        /*001a*/ 	.short	(.L_51 - .L_50)
.L_50:
        /*001c*/ 	.word	0x00000000
        /*0020*/ 	.short	0x0001
        /*0022*/ 	.short	0x0008
        /*0024*/ 	.byte	0x00, 0xf5, 0x21, 0x00


	//----- nvinfo : EIATTR_KPARAM_INFO
	.align		4
.L_51:
        /*0028*/ 	.byte	0x04, 0x17
        /*002a*/ 	.short	(.L_53 - .L_52)
.L_52:
        /*002c*/ 	.word	0x00000000
        /*0030*/ 	.short	0x0000
        /*0032*/ 	.short	0x0000
        /*0034*/ 	.byte	0x00, 0xf5, 0x21, 0x00


	//----- nvinfo : EIATTR_SPARSE_MMA_MASK
	.align		4
.L_53:
        /*0038*/ 	.byte	0x03, 0x50
        /*003a*/ 	.short	0x0000


	//----- nvinfo : EIATTR_MAXREG_COUNT
	.align		4
        /*003c*/ 	.byte	0x03, 0x1b
        /*003e*/ 	.short	0x00ff


	//----- nvinfo : EIATTR_NUM_BARRIERS
	.align		4
        /*0040*/ 	.byte	0x02, 0x4c
        /*0042*/ 	.byte	0x01
	.zero		1


	//----- nvinfo : EIATTR_MERCURY_ISA_VERSION
	.align		4
        /*0044*/ 	.byte	0x03, 0x5f
        /*0046*/ 	.short	0x0101


	//----- nvinfo : EIATTR_VRC_CTA_INIT_COUNT
	.align		4
        /*0048*/ 	.byte	0x02, 0x4a
	.zero		1
	.zero		1


	//----- nvinfo : EIATTR_EXIT_INSTR_OFFSETS
	.align		4
        /*004c*/ 	.byte	0x04, 0x1c
        /*004e*/ 	.short	(.L_55 - .L_54)


	//   ....[0]....
.L_54:
        /*0050*/ 	.word	0x00000040


	//   ....[1]....
        /*0054*/ 	.word	0x00000220


	//   ....[2]....
        /*0058*/ 	.word	0x00000790


	//   ....[3]....
        /*005c*/ 	.word	0x000007e0


	//----- nvinfo : EIATTR_CBANK_PARAM_SIZE
	.align		4
.L_55:
        /*0060*/ 	.byte	0x03, 0x19
        /*0062*/ 	.short	0x0014


	//----- nvinfo : EIATTR_PARAM_CBANK
	.align		4
        /*0064*/ 	.byte	0x04, 0x0a
        /*0066*/ 	.short	(.L_57 - .L_56)
	.align		4
.L_56:
        /*0068*/ 	.word	index@(.nv.constant0._Z7kernel1PiS_i)
        /*006c*/ 	.short	0x0380
        /*006e*/ 	.short	0x0014


	//----- nvinfo : EIATTR_SW_WAR
	.align		4
.L_57:
        /*0070*/ 	.byte	0x04, 0x36
        /*0072*/ 	.short	(.L_59 - .L_58)
.L_58:
        /*0074*/ 	.word	0x00000008
.L_59:


//--------------------- .nv.callgraph             --------------------------
	.section	.nv.callgraph,"",@"SHT_CUDA_CALLGRAPH"
	.align	4
	.sectionentsize	8
	.align		4
        /*0000*/ 	.word	0x00000000
	.align		4
        /*0004*/ 	.word	0xffffffff
	.align		4
        /*0008*/ 	.word	0x00000000
	.align		4
        /*000c*/ 	.word	0xfffffffe
	.align		4
        /*0010*/ 	.word	0x00000000
	.align		4
        /*0014*/ 	.word	0xfffffffd
	.align		4
        /*0018*/ 	.word	0x00000000
	.align		4
        /*001c*/ 	.word	0xfffffffc


//--------------------- .text._Z7kernel3PiS_i     --------------------------
	.section	.text._Z7kernel3PiS_i,"ax",@progbits
	.align	128
        .global         _Z7kernel3PiS_i
        .type           _Z7kernel3PiS_i,@function
        .size           _Z7kernel3PiS_i,(.L_x_5 - _Z7kernel3PiS_i)
        .other          _Z7kernel3PiS_i,@"STO_CUDA_ENTRY STV_DEFAULT"
_Z7kernel3PiS_i:
.text._Z7kernel3PiS_i:
[----:B------:R-:W-:Y:S08]  /*0000*/  LDC R1, c[0x0][0x37c] ;  /* 0x0000df00ff017b82 */ /* 0x000ff00000000800 */
[----:B------:R-:W0:Y:S02]  /*0010*/  LDC R5, c[0x0][0x390] ;  /* 0x0000e400ff057b82 */ /* 0x000e240000000800 */
[----:B0-----:R-:W-:-:S05]  /*0020*/  IMAD.SHL.U32 R0, R5, 0x8, RZ ;  /* 0x0000000805007824 */ /* 0x001fca00078e00ff */
[----:B------:R-:W-:-:S13]  /*0030*/  ISETP.NE.AND P0, PT, R0, 0x7ffffff8, PT ;  /* 0x7ffffff80000780c */ /* 0x000fda0003f05270 */
[----:B------:R-:W-:Y:S05]  /*0040*/  @!P0 EXIT ;  /* 0x000000000000894d */ /* 0x000fea0003800000 */
[----:B------:R-:W0:Y:S01]  /*0050*/  S2UR UR4, SR_CTAID.X ;  /* 0x00000000000479c3 */ /* 0x000e220000002500 */
[----:B------:R-:W1:Y:S01]  /*0060*/  S2R R9, SR_TID.X ;  /* 0x0000000000097919 */ /* 0x000e620000002100 */
[----:B------:R-:W2:Y:S01]  /*0070*/  LDCU UR6, c[0x0][0x364] ;  /* 0x00006c80ff0677ac */ /* 0x000ea20008000800 */
[----:B------:R-:W2:Y:S01]  /*0080*/  S2R R8, SR_TID.Y ;  /* 0x0000000000087919 */ /* 0x000ea20000002200 */
[----:B------:R-:W1:Y:S04]  /*0090*/  LDCU UR7, c[0x0][0x360] ;  /* 0x00006c00ff0777ac */ /* 0x000e680008000800 */
[----:B------:R-:W3:Y:S08]  /*00a0*/  S2UR UR5, SR_CTAID.Y ;  /* 0x00000000000579c3 */ /* 0x000ef00000002600 */
[----:B------:R-:W4:Y:S01]  /*00b0*/  LDC.64 R6, c[0x0][0x380] ;  /* 0x0000e000ff067b82 */ /* 0x000f220000000a00 */
[----:B0-----:R-:W-:Y:S01]  /*00c0*/  ISETP.LE.U32.AND P1, PT, R5, UR4, PT ;  /* 0x0000000405007c0c */ /* 0x001fe2000bf23070 */
[----:B------:R-:W-:-:S06]  /*00d0*/  UIADD3 UR9, UPT, UPT, UR4, 0x1, URZ ;  /* 0x0000000104097890 */ /* 0x000fcc000fffe0ff */
[----:B------:R-:W-:Y:S01]  /*00e0*/  IMAD.U32 R2, RZ, RZ, UR9 ;  /* 0x00000009ff027e24 */ /* 0x000fe2000f8e00ff */
[----:B---3--:R-:W-:Y:S01]  /*00f0*/  ISETP.LE.U32.AND P0, PT, R5, UR5, PT ;  /* 0x0000000505007c0c */ /* 0x008fe2000bf03070 */
[----:B------:R-:W-:-:S04]  /*0100*/  UIADD3 UR8, UPT, UPT, UR5, 0x1, URZ ;  /* 0x0000000105087890 */ /* 0x000fc8000fffe0ff */
[----:B------:R-:W-:Y:S02]  /*0110*/  @!P1 IMAD R2, RZ, RZ, UR4 ;  /* 0x00000004ff029e24 */ /* 0x000fe4000f8e02ff */
[----:B------:R-:W-:Y:S02]  /*0120*/  IMAD.U32 R3, RZ, RZ, UR8 ;  /* 0x00000008ff037e24 */ /* 0x000fe4000f8e00ff */
[----:B-1----:R-:W-:-:S04]  /*0130*/  IMAD R9, R2, UR7, R9 ;  /* 0x0000000702097c24 */ /* 0x002fc8000f8e0209 */
[----:B------:R-:W-:Y:S01]  /*0140*/  @!P0 IMAD R3, RZ, RZ, UR5 ;  /* 0x00000005ff038e24 */ /* 0x000fe2000f8e02ff */
[----:B------:R-:W0:Y:S03]  /*0150*/  LDCU.64 UR4, c[0x0][0x358] ;  /* 0x00006b00ff0477ac */ /* 0x000e260008000a00 */
[----:B--2---:R-:W-:Y:S02]  /*0160*/  IMAD R8, R3, UR6, R8 ;  /* 0x0000000603087c24 */ /* 0x004fe4000f8e0208 */
[----:B------:R-:W-:Y:S02]  /*0170*/  IMAD R3, R9, 0x100, R0 ;  /* 0x0000010009037824 */ /* 0x000fe400078e0200 */
[----:B------:R-:W-:Y:S02]  /*0180*/  IMAD R5, R5, 0x800, R8 ;  /* 0x0000080005057824 */ /* 0x000fe400078e0208 */
[----:B----4-:R-:W-:-:S04]  /*0190*/  IMAD.WIDE R2, R3, 0x4, R6 ;  /* 0x0000000403027825 */ /* 0x010fc800078e0206 */
[----:B------:R-:W-:-:S04]  /*01a0*/  IMAD.WIDE R4, R5, 0x4, R6 ;  /* 0x0000000405047825 */ /* 0x000fc800078e0206 */
[----:B------:R-:W-:Y:S01]  /*01b0*/  IMAD R11, R9, 0x100, R8 ;  /* 0x00000100090b7824 */ /* 0x000fe200078e0208 */
[----:B0-----:R-:W2:Y:S03]  /*01c0*/  LDG.E R10, desc[UR4][R4.64] ;  /* 0x00000004040a7981 */ /* 0x001ea6000c1e1900 */
[----:B------:R-:W-:Y:S01]  /*01d0*/  IMAD.WIDE R6, R11, 0x4, R6 ;  /* 0x000000040b067825 */ /* 0x000fe200078e0206 */
[----:B------:R-:W3:Y:S04]  /*01e0*/  LDG.E R9, desc[UR4][R2.64] ;  /* 0x0000000402097981 */ /* 0x000ee8000c1e1900 */
[----:B------:R-:W4:Y:S01]  /*01f0*/  LDG.E R8, desc[UR4][R6.64] ;  /* 0x0000000406087981 */ /* 0x000f22000c1e1900 */
[----:B------:R-:W-:Y:S01]  /*0200*/  VIADD R15, R0, 0x1 ;  /* 0x00000001000f7836 */ /* 0x000fe20000000000 */
[----:B------:R-:W-:Y:S01]  /*0210*/  BAR.SYNC.DEFER_BLOCKING 0x0 ;  /* 0x0000000000007b1d */ /* 0x000fe20000010000 */
[----:B--2---:R-:W-:-:S02]  /*0220*/  I2FP.F32.S32 R10, R10 ;  /* 0x0000000a000a7245 */ /* 0x004fc40000201400 */
[----:B---3--:R-:W-:-:S05]  /*0230*/  I2FP.F32.S32 R9, R9 ;  /* 0x0000000900097245 */ /* 0x008fca0000201400 */
[----:B------:R-:W-:Y:S01]  /*0240*/  FADD R13, R9, R10 ;  /* 0x0000000a090d7221 */ /* 0x000fe20000000000 */
[----:B----4-:R-:W-:Y:S02]  /*0250*/  I2FP.F32.S32 R10, R8 ;  /* 0x00000008000a7245 */ /* 0x010fe40000201400 */
[----:B------:R-:W0:Y:S02]  /*0260*/  LDC.64 R8, c[0x0][0x388] ;  /* 0x0000e200ff087b82 */ /* 0x000e240000000a00 */
[----:B------:R-:W-:Y:S01]  /*0270*/  FSETP.GEU.AND P0, PT, R13, R10, PT ;  /* 0x0000000a0d00720b */ /* 0x000fe20003f0e000 */
[----:B------:R-:W-:-:S05]  /*0280*/  VIADD R10, R0, 0x8 ;  /* 0x00000008000a7836 */ /* 0x000fca0000000000 */
[----:B------:R-:W-:-:S07]  /*0290*/  ISETP.GE.AND P1, PT, R15, R10, PT ;  /* 0x0000000a0f00720c */ /* 0x000fce0003f26270 */
[----:B------:R-:W1:Y:S01]  /*02a0*/  @!P0 F2I.TRUNC.NTZ R13, R13 ;  /* 0x0000000d000d8305 */ /* 0x000e62000020f100 */
[----:B0-----:R-:W-:Y:S01]  /*02b0*/  IMAD.WIDE R8, R11, 0x4, R8 ;  /* 0x000000040b087825 */ /* 0x001fe200078e0208 */
[----:B-1----:R0:W-:Y:S04]  /*02c0*/  @!P0 STG.E desc[UR4][R6.64], R13 ;  /* 0x0000000d06008986 */ /* 0x0021e8000c101904 */
[----:B------:R0:W-:Y:S01]  /*02d0*/  @!P0 STG.E desc[UR4][R8.64], R0 ;  /* 0x0000000008008986 */ /* 0x0001e2000c101904 */
[----:B------:R-:W-:Y:S05]  /*02e0*/  @P1 EXIT ;  /* 0x000000000000194d */ /* 0x000fea0003800000 */
[----:B------:R-:W2:Y:S04]  /*02f0*/  LDG.E R11, desc[UR4][R2.64+0x4] ;  /* 0x00000404020b7981 */ /* 0x000ea8000c1e1900 */
[----:B------:R-:W3:Y:S04]  /*0300*/  LDG.E R12, desc[UR4][R4.64+0x400] ;  /* 0x00040004040c7981 */ /* 0x000ee8000c1e1900 */
[----:B------:R-:W4:Y:S01]  /*0310*/  LDG.E R10, desc[UR4][R6.64] ;  /* 0x00000004060a7981 */ /* 0x000f22000c1e1900 */
[----:B------:R-:W-:Y:S01]  /*0320*/  BAR.SYNC.DEFER_BLOCKING 0x0 ;  /* 0x0000000000007b1d */ /* 0x000fe20000010000 */
[----:B--2---:R-:W-:-:S02]  /*0330*/  I2FP.F32.S32 R11, R11 ;  /* 0x0000000b000b7245 */ /* 0x004fc40000201400 */
[----:B---3--:R-:W-:Y:S02]  /*0340*/  I2FP.F32.S32 R12, R12 ;  /* 0x0000000c000c7245 */ /* 0x008fe40000201400 */
[----:B----4-:R-:W-:-:S03]  /*0350*/  I2FP.F32.S32 R10, R10 ;  /* 0x0000000a000a7245 */ /* 0x010fc60000201400 */
[----:B------:R-:W-:-:S05]  /*0360*/  FADD R11, R11, R12 ;  /* 0x0000000c0b0b7221 */ /* 0x000fca0000000000 */
[----:B------:R-:W-:-:S13]  /*0370*/  FSETP.GEU.AND P0, PT, R11, R10, PT ;  /* 0x0000000a0b00720b */ /* 0x000fda0003f0e000 */
[----:B------:R-:W1:Y:S02]  /*0380*/  @!P0 F2I.TRUNC.NTZ R11, R11 ;  /* 0x0000000b000b8305 */ /* 0x000e64000020f100 */
[----:B-1----:R1:W-:Y:S04]  /*0390*/  @!P0 STG.E desc[UR4][R6.64], R11 ;  /* 0x0000000b06008986 */ /* 0x0023e8000c101904 */
[----:B------:R2:W-:Y:S04]  /*03a0*/  @!P0 STG.E desc[UR4][R8.64], R15 ;  /* 0x0000000f08008986 */ /* 0x0005e8000c101904 */
[----:B------:R-:W3:Y:S04]  /*03b0*/  LDG.E R12, desc[UR4][R2.64+0x8] ;  /* 0x00000804020c7981 */ /* 0x000ee8000c1e1900 */
[----:B0-----:R-:W4:Y:S04]  /*03c0*/  LDG.E R13, desc[UR4][R4.64+0x800] ;  /* 0x00080004040d7981 */ /* 0x001f28000c1e1900 */
[----:B------:R-:W5:Y:S01]  /*03d0*/  LDG.E R10, desc[UR4][R6.64] ;  /* 0x00000004060a7981 */ /* 0x000f62000c1e1900 */
[----:B------:R-:W-:Y:S01]  /*03e0*/  BAR.SYNC.DEFER_BLOCKING 0x0 ;  /* 0x0000000000007b1d */ /* 0x000fe20000010000 */
[----:B---3--:R-:W-:-:S02]  /*03f0*/  I2FP.F32.S32 R12, R12 ;  /* 0x0000000c000c7245 */ /* 0x008fc40000201400 */
[----:B----4-:R-:W-:Y:S02]  /*0400*/  I2FP.F32.S32 R13, R13 ;  /* 0x0000000d000d7245 */ /* 0x010fe40000201400 */
[----:B-----5:R-:W-:-:S03]  /*0410*/  I2FP.F32.S32 R10, R10 ;  /* 0x0000000a000a7245 */ /* 0x020fc60000201400 */
[----:B------:R-:W-:-:S05]  /*0420*/  FADD R13, R12, R13 ;  /* 0x0000000d0c0d7221 */ /* 0x000fca0000000000 */
[----:B------:R-:W-:-:S13]  /*0430*/  FSETP.GEU.AND P0, PT, R13, R10, PT ;  /* 0x0000000a0d00720b */ /* 0x000fda0003f0e000 */
[----:B------:R-:W0:Y:S01]  /*0440*/  @!P0 F2I.TRUNC.NTZ R13, R13 ;  /* 0x0000000d000d8305 */ /* 0x000e22000020f100 */
[----:B-1----:R-:W-:Y:S01]  /*0450*/  @!P0 VIADD R11, R0, 0x2 ;  /* 0x00000002000b8836 */ /* 0x002fe20000000000 */
[----:B0-----:R0:W-:Y:S04]  /*0460*/  @!P0 STG.E desc[UR4][R6.64], R13 ;  /* 0x0000000d06008986 */ /* 0x0011e8000c101904 */
[----:B------:R1:W-:Y:S04]  /*0470*/  @!P0 STG.E desc[UR4][R8.64], R11 ;  /* 0x0000000b08008986 */ /* 0x0003e8000c101904 */
[----:B------:R-:W3:Y:S04]  /*0480*/  LDG.E R12, desc[UR4][R2.64+0xc] ;  /* 0x00000c04020c7981 */ /* 0x000ee8000c1e1900 */
[----:B------:R-:W2:Y:S04]  /*0490*/  LDG.E R14, desc[UR4][R4.64+0xc00] ;  /* 0x000c0004040e7981 */ /* 0x000ea8000c1e1900 */
[----:B------:R-:W4:Y:S01]  /*04a0*/  LDG.E R10, desc[UR4][R6.64] ;  /* 0x00000004060a7981 */ /* 0x000f22000c1e1900 */
[----:B------:R-:W-:Y:S01]  /*04b0*/  BAR.SYNC.DEFER_BLOCKING 0x0 ;  /* 0x0000000000007b1d */ /* 0x000fe20000010000 */
[----:B---3--:R-:W-:-:S02]  /*04c0*/  I2FP.F32.S32 R12, R12 ;  /* 0x0000000c000c7245 */ /* 0x008fc40000201400 */
[----:B--2---:R-:W-:Y:S02]  /*04d0*/  I2FP.F32.S32 R15, R14 ;  /* 0x0000000e000f7245 */ /* 0x004fe40000201400 */
[----:B----4-:R-:W-:-:S03]  /*04e0*/  I2FP.F32.S32 R10, R10 ;  /* 0x0000000a000a7245 */ /* 0x010fc60000201400 */
[----:B------:R-:W-:-:S05]  /*04f0*/  FADD R15, R12, R15 ;  /* 0x0000000f0c0f7221 */ /* 0x000fca0000000000 */
[----:B------:R-:W-:-:S13]  /*0500*/  FSETP.GEU.AND P0, PT, R15, R10, PT ;  /* 0x0000000a0f00720b */ /* 0x000fda0003f0e000 */
[----:B------:R-:W2:Y:S01]  /*0510*/  @!P0 F2I.TRUNC.NTZ R15, R15 ;  /* 0x0000000f000f8305 */ /* 0x000ea2000020f100 */
[----:B0-----:R-:W-:Y:S01]  /*0520*/  @!P0 VIADD R13, R0, 0x3 ;  /* 0x00000003000d8836 */ /* 0x001fe20000000000 */
[----:B--2---:R-:W-:Y:S04]  /*0530*/  @!P0 STG.E desc[UR4][R6.64], R15 ;  /* 0x0000000f06008986 */ /* 0x004fe8000c101904 */
[----:B------:R0:W-:Y:S04]  /*0540*/  @!P0 STG.E desc[UR4][R8.64], R13 ;  /* 0x0000000d08008986 */ /* 0x0001e8000c101904 */
[----:B-1----:R-:W2:Y:S04]  /*0550*/  LDG.E R11, desc[UR4][R2.64+0x10] ;  /* 0x00001004020b7981 */ /* 0x002ea8000c1e1900 */
        /* <DEDUP_REMOVED lines=8> */
[----:B------:R-:W1:Y:S01]  /*05e0*/  @!P0 F2I.TRUNC.NTZ R17, R17 ;  /* 0x0000001100118305 */ /* 0x000e62000020f100 */
[----:B------:R-:W-:Y:S01]  /*05f0*/  @!P0 VIADD R11, R0, 0x4 ;  /* 0x00000004000b8836 */ /* 0x000fe20000000000 */
[----:B-1----:R-:W-:Y:S04]  /*0600*/  @!P0 STG.E desc[UR4][R6.64], R17 ;  /* 0x0000001106008986 */ /* 0x002fe8000c101904 */
[----:B------:R1:W-:Y:S04]  /*0610*/  @!P0 STG.E desc[UR4][R8.64], R11 ;  /* 0x0000000b08008986 */ /* 0x0003e8000c101904 */
[----:B------:R-:W2:Y:S04]  /*0620*/  LDG.E R12, desc[UR4][R2.64+0x14] ;  /* 0x00001404020c7981 */ /* 0x000ea8000c1e1900 */
[----:B0-----:R-:W3:Y:S04]  /*0630*/  LDG.E R13, desc[UR4][R4.64+0x1400] ;  /* 0x00140004040d7981 */ /* 0x001ee8000c1e1900 */
[----:B------:R-:W4:Y:S01]  /*0640*/  LDG.E R10, desc[UR4][R6.64] ;  /* 0x00000004060a7981 */ /* 0x000f22000c1e1900 */
[----:B------:R-:W-:Y:S01]  /*0650*/  BAR.SYNC.DEFER_BLOCKING 0x0 ;  /* 0x0000000000007b1d */ /* 0x000fe20000010000 */
[----:B--2---:R-:W-:-:S02]  /*0660*/  I2FP.F32.S32 R12, R12 ;  /* 0x0000000c000c7245 */ /* 0x004fc40000201400 */
[----:B---3--:R-:W-:Y:S02]  /*0670*/  I2FP.F32.S32 R13, R13 ;  /* 0x0000000d000d7245 */ /* 0x008fe40000201400 */
[----:B----4-:R-:W-:-:S03]  /*0680*/  I2FP.F32.S32 R10, R10 ;  /* 0x0000000a000a7245 */ /* 0x010fc60000201400 */
[----:B------:R-:W-:-:S05]  /*0690*/  FADD R15, R12, R13 ;  /* 0x0000000d0c0f7221 */ /* 0x000fca0000000000 */
[----:B------:R-:W-:-:S13]  /*06a0*/  FSETP.GEU.AND P0, PT, R15, R10, PT ;  /* 0x0000000a0f00720b */ /* 0x000fda0003f0e000 */
[----:B------:R-:W0:Y:S01]  /*06b0*/  @!P0 F2I.TRUNC.NTZ R15, R15 ;  /* 0x0000000f000f8305 */ /* 0x000e22000020f100 */
[----:B------:R-:W-:Y:S01]  /*06c0*/  @!P0 VIADD R13, R0, 0x5 ;  /* 0x00000005000d8836 */ /* 0x000fe20000000000 */
[----:B0-----:R-:W-:Y:S04]  /*06d0*/  @!P0 STG.E desc[UR4][R6.64], R15 ;  /* 0x0000000f06008986 */ /* 0x001fe8000c101904 */
        /* <DEDUP_REMOVED lines=12> */
[----:B-1----:R1:W-:Y:S04]  /*07a0*/  @!P0 STG.E desc[UR4][R6.64], R17 ;  /* 0x0000001106008986 */ /* 0x0023e8000c101904 */
[----:B------:R1:W-:Y:S04]  /*07b0*/  @!P0 STG.E desc[UR4][R8.64], R11 ;  /* 0x0000000b08008986 */ /* 0x0003e8000c101904 */
[----:B------:R-:W2:Y:S04]  /*07c0*/  LDG.E R2, desc[UR4][R2.64+0x1c] ;  /* 0x00001c0402027981 */ /* 0x000ea8000c1e1900 */
[----:B------:R-:W0:Y:S04]  /*07d0*/  LDG.E R4, desc[UR4][R4.64+0x1c00] ;  /* 0x001c000404047981 */ /* 0x000e28000c1e1900 */
[----:B------:R-:W3:Y:S01]  /*07e0*/  LDG.E R10, desc[UR4][R6.64] ;  /* 0x00000004060a7981 */ /* 0x000ee2000c1e1900 */
[----:B------:R-:W-:Y:S01]  /*07f0*/  BAR.SYNC.DEFER_BLOCKING 0x0 ;  /* 0x0000000000007b1d */ /* 0x000fe20000010000 */
[----:B--2---:R-:W-:-:S02]  /*0800*/  I2FP.F32.S32 R12, R2 ;  /* 0x00000002000c7245 */ /* 0x004fc40000201400 */
[----:B0-----:R-:W-:Y:S02]  /*0810*/  I2FP.F32.S32 R13, R4 ;  /* 0x00000004000d7245 */ /* 0x001fe40000201400 */
[----:B---3--:R-:W-:-:S03]  /*0820*/  I2FP.F32.S32 R10, R10 ;  /* 0x0000000a000a7245 */ /* 0x008fc60000201400 */
[----:B------:R-:W-:-:S05]  /*0830*/  FADD R13, R12, R13 ;  /* 0x0000000d0c0d7221 */ /* 0x000fca0000000000 */
[----:B------:R-:W-:-:S13]  /*0840*/  FSETP.GEU.AND P0, PT, R13, R10, PT ;  /* 0x0000000a0d00720b */ /* 0x000fda0003f0e000 */
[----:B-1----:R-:W-:Y:S05]  /*0850*/  @P0 EXIT ;  /* 0x000000000000094d */ /* 0x002fea0003800000 */
[----:B------:R-:W0:Y:S01]  /*0860*/  F2I.TRUNC.NTZ R5, R13 ;  /* 0x0000000d00057305 */ /* 0x000e22000020f100 */
[----:B------:R-:W-:Y:S01]  /*0870*/  VIADD R3, R0, 0x7 ;  /* 0x0000000700037836 */ /* 0x000fe20000000000 */
[----:B0-----:R-:W-:Y:S04]  /*0880*/  STG.E desc[UR4][R6.64], R5 ;  /* 0x0000000506007986 */ /* 0x001fe8000c101904 */
[----:B------:R-:W-:Y:S01]  /*0890*/  STG.E desc[UR4][R8.64], R3 ;  /* 0x0000000308007986 */ /* 0x000fe2000c101904 */
[----:B------:R-:W-:Y:S05]  /*08a0*/  EXIT ;  /* 0x000000000000794d */ /* 0x000fea0003800000 */
.L_x_0:
[----:B------:R-:W-:-:S00]  /*08b0*/  BRA `(.L_x_0) ;  /* 0xfffffffc00fc7947 */ /* 0x000fc0000383ffff */
[----:B------:R-:W-:-:S00]  /*08c0*/  NOP ;  /* 0x0000000000007918 */ /* 0x000fc00000000000 */
        /* <DEDUP_REMOVED lines=11> */
.L_x_5:


//--------------------- .text._Z7kernel2PiS_i     --------------------------
	.section	.text._Z7kernel2PiS_i,"ax",@progbits
	.align	128
        .global         _Z7kernel2PiS_i
        .type           _Z7kernel2PiS_i,@function
        .size           _Z7kernel2PiS_i,(.L_x_6 - _Z7kernel2PiS_i)
        .other          _Z7kernel2PiS_i,@"STO_CUDA_ENTRY STV_DEFAULT"
_Z7kernel2PiS_i:
.text._Z7kernel2PiS_i:
[----:B------:R-:W-:Y:S08]  /*0000*/  LDC R1, c[0x0][0x37c] ;  /* 0x0000df00ff017b82 */ /* 0x000ff00000000800 */
[----:B------:R-:W0:Y:S02]  /*0010*/  S2UR UR4, SR_CTAID.Y ;  /* 0x00000000000479c3 */ /* 0x000e240000002600 */
[----:B0-----:R-:W-:-:S09]  /*0020*/  UISETP.NE.AND UP0, UPT, UR4, URZ, UPT ;  /* 0x000000ff0400728c */ /* 0x001fd2000bf05270 */
[----:B------:R-:W-:Y:S05]  /*0030*/  BRA.U UP0, `(.L_x_1) ;  /* 0x0000000100387547 */ /* 0x000fea000b800000 */
[----:B------:R-:W0:Y:S01]  /*0040*/  S2UR UR5, SR_CTAID.X ;  /* 0x00000000000579c3 */ /* 0x000e220000002500 */
[----:B------:R-:W1:Y:S01]  /*0050*/  LDCU UR4, c[0x0][0x390] ;  /* 0x00007200ff0477ac */ /* 0x000e620008000800 */
[----:B------:R-:W2:Y:S01]  /*0060*/  S2R R3, SR_TID.X ;  /* 0x0000000000037919 */ /* 0x000ea20000002100 */
[----:B------:R-:W3:Y:S01]  /*0070*/  S2R R8, SR_TID.Y ;  /* 0x0000000000087919 */ /* 0x000ee20000002200 */
[----:B-1----:R-:W-:Y:S01]  /*0080*/  IMAD.U32 R5, RZ, RZ, UR4 ;  /* 0x00000004ff057e24 */ /* 0x002fe2000f8e00ff */
[----:B------:R-:W3:Y:S04]  /*0090*/  LDCU UR4, c[0x0][0x364] ;  /* 0x00006c80ff0477ac */ /* 0x000ee80008000800 */
[----:B0-----:R-:W-:-:S13]  /*00a0*/  ISETP.LE.U32.AND P0, PT, R5, UR5, PT ;  /* 0x0000000505007c0c */ /* 0x001fda000bf03070 */
[----:B------:R-:W0:Y:S01]  /*00b0*/  @P0 LDC R0, c[0x0][0x360] ;  /* 0x0000d800ff000b82 */ /* 0x000e220000000800 */
[----:B---3--:R-:W-:-:S07]  /*00c0*/  IMAD R8, R5, UR4, R8 ;  /* 0x0000000405087c24 */ /* 0x008fce000f8e0208 */
[----:B------:R-:W1:Y:S01]  /*00d0*/  @!P0 LDC R2, c[0x0][0x360] ;  /* 0x0000d800ff028b82 */ /* 0x000e620000000800 */
[----:B0-----:R-:W-:-:S04]  /*00e0*/  @P0 IMAD R0, R0, UR5, R0 ;  /* 0x0000000500000c24 */ /* 0x001fc8000f8e0200 */
[--C-:B--2---:R-:W-:Y:S02]  /*00f0*/  @P0 IMAD.IADD R9, R0, 0x1, R3.reuse ;  /* 0x0000000100090824 */ /* 0x104fe400078e0203 */
[----:B-1----:R-:W-:Y:S01]  /*0100*/  @!P0 IMAD R9, R2, UR5, R3 ;  /* 0x0000000502098c24 */ /* 0x002fe2000f8e0203 */
[----:B------:R-:W-:Y:S06]  /*0110*/  BRA `(.L_x_2) ;  /* 0x0000000000307947 */ /* 0x000fec0003800000 */
.L_x_1:
[----:B------:R-:W0:Y:S01]  /*0120*/  S2UR UR5, SR_CTAID.X ;  /* 0x00000000000579c3 */ /* 0x000e220000002500 */
[----:B------:R-:W1:Y:S01]  /*0130*/  S2R R3, SR_TID.X ;  /* 0x0000000000037919 */ /* 0x000e620000002100 */
[----:B------:R-:W2:Y:S01]  /*0140*/  LDCU UR4, c[0x0][0x364] ;  /* 0x00006c80ff0477ac */ /* 0x000ea20008000800 */
[----:B------:R-:W2:Y:S05]  /*0150*/  S2R R2, SR_TID.Y ;  /* 0x0000000000027919 */ /* 0x000eaa0000002200 */
[----:B------:R-:W0:Y:S02]  /*0160*/  LDC R5, c[0x0][0x390] ;  /* 0x0000e400ff057b82 */ /* 0x000e240000000800 */
[C---:B0-----:R-:W-:Y:S01]  /*0170*/  ISETP.LE.U32.AND P0, PT, R5.reuse, UR5, PT ;  /* 0x0000000505007c0c */ /* 0x041fe2000bf03070 */
[----:B--2---:R-:W-:-:S12]  /*0180*/  IMAD R9, R5, UR4, R2 ;  /* 0x0000000405097c24 */ /* 0x004fd8000f8e0202 */
[----:B------:R-:W0:Y:S08]  /*0190*/  @P0 LDC R8, c[0x0][0x360] ;  /* 0x0000d800ff080b82 */ /* 0x000e300000000800 */
[----:B------:R-:W2:Y:S01]  /*01a0*/  @!P0 LDC R0, c[0x0][0x360] ;  /* 0x0000d800ff008b82 */ /* 0x000ea20000000800 */
[----:B0-----:R-:W-:-:S04]  /*01b0*/  @P0 IMAD R8, R8, UR5, R8 ;  /* 0x0000000508080c24 */ /* 0x001fc8000f8e0208 */
[--C-:B-1----:R-:W-:Y:S02]  /*01c0*/  @P0 IMAD.IADD R8, R8, 0x1, R3.reuse ;  /* 0x0000000108080824 */ /* 0x102fe400078e0203 */
[----:B--2---:R-:W-:-:S07]  /*01d0*/  @!P0 IMAD R8, R0, UR5, R3 ;  /* 0x0000000500088c24 */ /* 0x004fce000f8e0203 */
.L_x_2:
[----:B------:R-:W-:-:S05]  /*01e0*/  IMAD.SHL.U32 R0, R5, 0x8, RZ ;  /* 0x0000000805007824 */ /* 0x000fca00078e00ff */
[----:B------:R-:W-:-:S13]  /*01f0*/  ISETP.NE.AND P0, PT, R0, 0x7ffffff8, PT ;  /* 0x7ffffff80000780c */ /* 0x000fda0003f05270 */
[----:B------:R-:W-:Y:S05]  /*0200*/  @!P0 EXIT ;  /* 0x000000000000894d */ /* 0x000fea0003800000 */
[----:B------:R-:W0:Y:S01]  /*0210*/  LDC.64 R6, c[0x0][0x380] ;  /* 0x0000e000ff067b82 */ /* 0x000e220000000a00 */
[----:B------:R-:W1:Y:S01]  /*0220*/  LDCU.64 UR4, c[0x0][0x358] ;  /* 0x00006b00ff0477ac */ /* 0x000e620008000a00 */
[----:B------:R-:W-:Y:S02]  /*0230*/  IMAD R3, R9, 0x100, R0 ;  /* 0x0000010009037824 */ /* 0x000fe400078e0200 */
[--C-:B------:R-:W-:Y:S02]  /*0240*/  IMAD R5, R5, 0x800, R8.reuse ;  /* 0x0000080005057824 */ /* 0x100fe400078e0208 */
[----:B------:R-:W-:Y:S02]  /*0250*/  IMAD R11, R9, 0x100, R8 ;  /* 0x00000100090b7824 */ /* 0x000fe400078e0208 */
[----:B0-----:R-:W-:-:S04]  /*0260*/  IMAD.WIDE R2, R3, 0x4, R6 ;  /* 0x0000000403027825 */ /* 0x001fc800078e0206 */
[--C-:B------:R-:W-:Y:S01]  /*0270*/  IMAD.WIDE R4, R5, 0x4, R6.reuse ;  /* 0x0000000405047825 */ /* 0x100fe200078e0206 */
[----:B-1----:R-:W2:Y:S03]  /*0280*/  LDG.E R9, desc[UR4][R2.64] ;  /* 0x0000000402097981 */ /* 0x002ea6000c1e1900 */
        /* <DEDUP_REMOVED lines=110> */
.L_x_3:
        /* <DEDUP_REMOVED lines=9> */
.L_x_6:


//--------------------- .text._Z7kernel1PiS_i     --------------------------
	.section	.text._Z7kernel1PiS_i,"ax",@progbits
	.align	128
        .global         _Z7kernel1PiS_i
        .type           _Z7kernel1PiS_i,@function
        .size           _Z7kernel1PiS_i,(.L_x_7 - _Z7kernel1PiS_i)
        .other          _Z7kernel1PiS_i,@"STO_CUDA_ENTRY STV_DEFAULT"
_Z7kernel1PiS_i:
.text._Z7kernel1PiS_i:
[----:B------:R-:W-:Y:S08]  /*0000*/  LDC R1, c[0x0][0x37c] ;  /* 0x0000df00ff017b82 */ /* 0x000ff00000000800 */
[----:B------:R-:W0:Y:S02]  /*0010*/  LDC R5, c[0x0][0x390] ;  /* 0x0000e400ff057b82 */ /* 0x000e240000000800 */
[----:B0-----:R-:W-:-:S05]  /*0020*/  IMAD.SHL.U32 R0, R5, 0x8, RZ ;  /* 0x0000000805007824 */ /* 0x001fca00078e00ff */
[----:B------:R-:W-:-:S13]  /*0030*/  ISETP.NE.AND P0, PT, R0, 0x7ffffff8, PT ;  /* 0x7ffffff80000780c */ /* 0x000fda0003f05270 */
[----:B------:R-:W-:Y:S05]  /*0040*/  @!P0 EXIT ;  /* 0x000000000000894d */ /* 0x000fea0003800000 */
[----:B------:R-:W0:Y:S01]  /*0050*/  S2R R9, SR_TID.X ;  /* 0x0000000000097919 */ /* 0x000e220000002100 */
[----:B------:R-:W1:Y:S01]  /*0060*/  LDC.64 R6, c[0x0][0x380] ;  /* 0x0000e000ff067b82 */ /* 0x000e620000000a00 */
[----:B------:R-:W2:Y:S01]  /*0070*/  LDCU.64 UR4, c[0x0][0x358] ;  /* 0x00006b00ff0477ac */ /* 0x000ea20008000a00 */
[----:B------:R-:W3:Y:S01]  /*0080*/  S2R R3, SR_TID.Y ;  /* 0x0000000000037919 */ /* 0x000ee20000002200 */
[C---:B0-----:R-:W-:Y:S02]  /*0090*/  IMAD.IADD R9, R0.reuse, 0x1, R9 ;  /* 0x0000000100097824 */ /* 0x041fe400078e0209 */
[----:B---3--:R-:W-:Y:S02]  /*00a0*/  IMAD.IADD R8, R0, 0x1, R3 ;  /* 0x0000000100087824 */ /* 0x008fe400078e0203 */
[----:B------:R-:W-:Y:S02]  /*00b0*/  IMAD R3, R9, 0x100, R0 ;  /* 0x0000010009037824 */ /* 0x000fe400078e0200 */
[----:B------:R-:W-:-:S02]  /*00c0*/  IMAD R5, R5, 0x800, R8 ;  /* 0x0000080005057824 */ /* 0x000fc400078e0208 */
[----:B-1----:R-:W-:-:S04]  /*00d0*/  IMAD.WIDE R2, R3, 0x4, R6 ;  /* 0x0000000403027825 */ /* 0x002fc800078e0206 */
[----:B------:R-:W-:-:S04]  /*00e0*/  IMAD.WIDE R4, R5, 0x4, R6 ;  /* 0x0000000405047825 */ /* 0x000fc800078e0206 */
[----:B------:R-:W-:Y:S01]  /*00f0*/  IMAD R11, R9, 0x100, R8 ;  /* 0x00000100090b7824 */ /* 0x000fe200078e0208 */
[----:B--2---:R-:W2:Y:S03]  /*0100*/  LDG.E R10, desc[UR4][R4.64] ;  /* 0x00000004040a7981 */ /* 0x004ea6000c1e1900 */
        /* <DEDUP_REMOVED lines=54> */
[----:B--2---:R0:W-:Y:S04]  /*0470*/  @!P0 STG.E desc[UR4][R6.64], R15 ;  /* 0x0000000f06008986 */ /* 0x0041e8000c101904 */
[----:B------:R2:W-:Y:S04]  /*0480*/  @!P0 STG.E desc[UR4][R8.64], R13 ;  /* 0x0000000d08008986 */ /* 0x0005e8000c101904 */
[----:B-1----:R-:W3:Y:S04]  /*0490*/  LDG.E R11, desc[UR4][R2.64+0x10] ;  /* 0x00001004020b7981 */ /* 0x002ee8000c1e1900 */
[----:B------:R-:W4:Y:S04]  /*04a0*/  LDG.E R12, desc[UR4][R4.64+0x1000] ;  /* 0x00100004040c7981 */ /* 0x000f28000c1e1900 */
[----:B------:R-:W5:Y:S01]  /*04b0*/  LDG.E R10, desc[UR4][R6.64] ;  /* 0x00000004060a7981 */ /* 0x000f62000c1e1900 */
[----:B------:R-:W-:Y:S01]  /*04c0*/  BAR.SYNC.DEFER_BLOCKING 0x0 ;  /* 0x0000000000007b1d */ /* 0x000fe20000010000 */
[----:B---3--:R-:W-:-:S02]  /*04d0*/  I2FP.F32.S32 R11, R11 ;  /* 0x0000000b000b7245 */ /* 0x008fc40000201400 */
[----:B----4-:R-:W-:Y:S02]  /*04e0*/  I2FP.F32.S32 R12, R12 ;  /* 0x0000000c000c7245 */ /* 0x010fe40000201400 */
[----:B-----5:R-:W-:-:S03]  /*04f0*/  I2FP.F32.S32 R10, R10 ;  /* 0x0000000a000a7245 */ /* 0x020fc60000201400 */
[----:B------:R-:W-:-:S05]  /*0500*/  FADD R11, R11, R12 ;  /* 0x0000000c0b0b7221 */ /* 0x000fca0000000000 */
[----:B------:R-:W-:-:S13]  /*0510*/  FSETP.GEU.AND P0, PT, R11, R10, PT ;  /* 0x0000000a0b00720b */ /* 0x000fda0003f0e000 */
[----:B------:R-:W1:Y:S01]  /*0520*/  @!P0 F2I.TRUNC.NTZ R11, R11 ;  /* 0x0000000b000b8305 */ /* 0x000e62000020f100 */
[----:B0-----:R-:W-:Y:S01]  /*0530*/  @!P0 VIADD R15, R0, 0x4 ;  /* 0x00000004000f8836 */ /* 0x001fe20000000000 */
[----:B-1----:R0:W-:Y:S04]  /*0540*/  @!P0 STG.E desc[UR4][R6.64], R11 ;  /* 0x0000000b06008986 */ /* 0x0021e8000c101904 */
[----:B------:R1:W-:Y:S04]  /*0550*/  @!P0 STG.E desc[UR4][R8.64], R15 ;  /* 0x0000000f08008986 */ /* 0x0003e8000c101904 */
[----:B------:R-:W3:Y:S04]  /*0560*/  LDG.E R12, desc[UR4][R2.64+0x14] ;  /* 0x00001404020c7981 */ /* 0x000ee8000c1e1900 */
[----:B--2---:R-:W2:Y:S04]  /*0570*/  LDG.E R13, desc[UR4][R4.64+0x1400] ;  /* 0x00140004040d7981 */ /* 0x004ea8000c1e1900 */
        /* <DEDUP_REMOVED lines=11> */
[----:B------:R-:W3:Y:S04]  /*0630*/  LDG.E R12, desc[UR4][R2.64+0x18] ;  /* 0x00001804020c7981 */ /* 0x000ee8000c1e1900 */
[----:B------:R-:W1:Y:S04]  /*0640*/  LDG.E R14, desc[UR4][R4.64+0x1800] ;  /* 0x00180004040e7981 */ /* 0x000e68000c1e1900 */
[----:B------:R-:W4:Y:S01]  /*0650*/  LDG.E R10, desc[UR4][R6.64] ;  /* 0x00000004060a7981 */ /* 0x000f22000c1e1900 */
[----:B------:R-:W-:Y:S01]  /*0660*/  BAR.SYNC.DEFER_BLOCKING 0x0 ;  /* 0x0000000000007b1d */ /* 0x000fe20000010000 */
[----:B---3--:R-:W-:-:S02]  /*0670*/  I2FP.F32.S32 R12, R12 ;  /* 0x0000000c000c7245 */ /* 0x008fc40000201400 */
[----:B-1----:R-:W-:Y:S02]  /*0680*/  I2FP.F32.S32 R15, R14 ;  /* 0x0000000e000f7245 */ /* 0x002fe40000201400 */
[----:B----4-:R-:W-:-:S03]  /*0690*/  I2FP.F32.S32 R10, R10 ;  /* 0x0000000a000a7245 */ /* 0x010fc60000201400 */
[----:B------:R-:W-:-:S05]  /*06a0*/  FADD R15, R12, R15 ;  /* 0x0000000f0c0f7221 */ /* 0x000fca0000000000 */
[----:B------:R-:W-:-:S13]  /*06b0*/  FSETP.GEU.AND P0, PT, R15, R10, PT ;  /* 0x0000000a0f00720b */ /* 0x000fda0003f0e000 */
[----:B------:R-:W1:Y:S01]  /*06c0*/  @!P0 F2I.TRUNC.NTZ R15, R15 ;  /* 0x0000000f000f8305 */ /* 0x000e62000020f100 */
[----:B0-----:R-:W-:Y:S01]  /*06d0*/  @!P0 VIADD R13, R0, 0x6 ;  /* 0x00000006000d8836 */ /* 0x001fe20000000000 */
[----:B-1----:R0:W-:Y:S04]  /*06e0*/  @!P0 STG.E desc[UR4][R6.64], R15 ;  /* 0x0000000f06008986 */ /* 0x0021e8000c101904 */
[----:B------:R0:W-:Y:S04]  /*06f0*/  @!P0 STG.E desc[UR4][R8.64], R13 ;  /* 0x0000000d08008986 */ /* 0x0001e8000c101904 */
        /* <DEDUP_REMOVED lines=9> */
[----:B0-----:R-:W-:Y:S05]  /*0790*/  @P0 EXIT ;  /* 0x000000000000094d */ /* 0x001fea0003800000 */
[----:B------:R-:W0:Y:S01]  /*07a0*/  F2I.TRUNC.NTZ R11, R11 ;  /* 0x0000000b000b7305 */ /* 0x000e22000020f100 */
[----:B------:R-:W-:Y:S01]  /*07b0*/  VIADD R3, R0, 0x7 ;  /* 0x0000000700037836 */ /* 0x000fe20000000000 */
[----:B0-----:R-:W-:Y:S04]  /*07c0*/  STG.E desc[UR4][R6.64], R11 ;  /* 0x0000000b06007986 */ /* 0x001fe8000c101904 */
[----:B------:R-:W-:Y:S01]  /*07d0*/  STG.E desc[UR4][R8.64], R3 ;  /* 0x0000000308007986 */ /* 0x000fe2000c101904 */
[----:B------:R-:W-:Y:S05]  /*07e0*/  EXIT ;  /* 0x000000000000794d */ /* 0x000fea0003800000 */
.L_x_4:
        /* <DEDUP_REMOVED lines=9> */
.L_x_7:


//--------------------- .nv.shared.reserved.0     --------------------------
	.section	.nv.shared.reserved.0,"aw",@nobits
	.weak		__nv_reservedSMEM_offset_0_alias
	.size		__nv_reservedSMEM_offset_0_alias, 0, 64
	.other		__nv_reservedSMEM_offset_0_alias,@"STO_CUDA_RESERVED_SHARED STV_DEFAULT"
__nv_reservedSMEM_offset_0_alias:
	.zero		0
	.zero		64


//--------------------- .nv.constant0._Z7kernel3PiS_i --------------------------
	.section	.nv.constant0._Z7kernel3PiS_i,"a",@progbits
	.sectionflags	@""
	.align	4
.nv.constant0._Z7kernel3PiS_i:
	.zero		916


//--------------------- .nv.constant0._Z7kernel2PiS_i --------------------------
	.section	.nv.constant0._Z7kernel2PiS_i,"a",@progbits
	.sectionflags	@""
	.align	4
.nv.constant0._Z7kernel2PiS_i:
	.zero		916


//--------------------- .nv.constant0._Z7kernel1PiS_i --------------------------
	.section	.nv.constant0._Z7kernel1PiS_i,"a",@progbits
	.sectionflags	@""
	.align	4
.nv.constant0._Z7kernel1PiS_i:
	.zero		916


//--------------------- SYMBOLS --------------------------

	.type		.nv.reservedSmem.offset0,@object
	.size		.nv.reservedSmem.offset0,0x4
